	.headerflags	@"EF_CUDA_TEXMODE_UNIFIED EF_CUDA_64BIT_ADDRESS EF_CUDA_ACCELERATORS EF_CUDA_SM90 EF_CUDA_VIRTUAL_SM(EF_CUDA_SM90)"
	.elftype	@"ET_EXEC"


//--------------------- .nv.info                  --------------------------
	.section	.nv.info,"",@"SHT_CUDA_INFO"
	.align	4


	//----- nvinfo : EIATTR_REGCOUNT
	.align		4
        /*0000*/ 	.byte	0x04, 0x2f
        /*0002*/ 	.short	(.L_1 - .L_0)
	.align		4
.L_0:
        /*0004*/ 	.word	index@(triton_poi_fused_convolution_2)
        /*0008*/ 	.word	0x0000000e


	//----- nvinfo : EIATTR_MIN_STACK_SIZE
	.align		4
.L_1:
        /*000c*/ 	.byte	0x04, 0x12
        /*000e*/ 	.short	(.L_3 - .L_2)
	.align		4
.L_2:
        /*0010*/ 	.word	index@(triton_poi_fused_convolution_2)
        /*0014*/ 	.word	0x00000000


	//----- nvinfo : EIATTR_FRAME_SIZE
	.align		4
.L_3:
        /*0018*/ 	.byte	0x04, 0x11
        /*001a*/ 	.short	(.L_5 - .L_4)
	.align		4
.L_4:
        /*001c*/ 	.word	index@(triton_poi_fused_convolution_2)
        /*0020*/ 	.word	0x00000000


	//----- nvinfo : EIATTR_MIN_STACK_SIZE
	.align		4
.L_5:
        /*0024*/ 	.byte	0x04, 0x12
        /*0026*/ 	.short	(.L_7 - .L_6)
	.align		4
.L_6:
        /*0028*/ 	.word	index@(triton_poi_fused_convolution_2)
        /*002c*/ 	.word	0x00000000
.L_7:


//--------------------- .nv.info.triton_poi_fused_convolution_2 --------------------------
	.section	.nv.info.triton_poi_fused_convolution_2,"",@"SHT_CUDA_INFO"
	.sectionflags	@""
	.align	4


	//----- nvinfo : EIATTR_CUDA_API_VERSION
	.align		4
        /*0000*/ 	.byte	0x04, 0x37
        /*0002*/ 	.short	(.L_9 - .L_8)
.L_8:
        /*0004*/ 	.word	0x0000007c


	//----- nvinfo : EIATTR_KPARAM_INFO
	.align		4
.L_9:
        /*0008*/ 	.byte	0x04, 0x17
        /*000a*/ 	.short	(.L_11 - .L_10)
.L_10:
        /*000c*/ 	.word	0x00000000
        /*0010*/ 	.short	0x0002
        /*0012*/ 	.short	0x0010
        /*0014*/ 	.byte	0x00, 0xf0, 0x11, 0x00


	//----- nvinfo : EIATTR_KPARAM_INFO
	.align		4
.L_11:
        /*0018*/ 	.byte	0x04, 0x17
        /*001a*/ 	.short	(.L_13 - .L_12)
.L_12:
        /*001c*/ 	.word	0x00000000
        /*0020*/ 	.short	0x0001
        /*0022*/ 	.short	0x0008
        /*0024*/ 	.byte	0x00, 0xf4, 0x21, 0x00


	//----- nvinfo : EIATTR_KPARAM_INFO
	.align		4
.L_13:
        /*0028*/ 	.byte	0x04, 0x17
        /*002a*/ 	.short	(.L_15 - .L_14)
.L_14:
        /*002c*/ 	.word	0x00000000
        /*0030*/ 	.short	0x0000
        /*0032*/ 	.short	0x0000
        /*0034*/ 	.byte	0x00, 0xf4, 0x21, 0x00


	//----- nvinfo : EIATTR_SPARSE_MMA_MASK
	.align		4
.L_15:
        /*0038*/ 	.byte	0x03, 0x50
        /*003a*/ 	.short	0x0000


	//----- nvinfo : EIATTR_MAXREG_COUNT
	.align		4
        /*003c*/ 	.byte	0x03, 0x1b
        /*003e*/ 	.short	0x00ff


	//----- nvinfo : EIATTR_EXIT_INSTR_OFFSETS
	.align		4
        /*0040*/ 	.byte	0x04, 0x1c
        /*0042*/ 	.short	(.L_17 - .L_16)


	//   ....[0]....
.L_16:
        /*0044*/ 	.word	0x00000220


	//   ....[1]....
        /*0048*/ 	.word	0x00000240


	//----- nvinfo : EIATTR_REQNTID
	.align		4
.L_17:
        /*004c*/ 	.byte	0x04, 0x10
        /*004e*/ 	.short	(.L_19 - .L_18)
.L_18:
        /*0050*/ 	.word	0x00000080
        /*0054*/ 	.word	0x00000001
        /*0058*/ 	.word	0x00000001


	//----- nvinfo : EIATTR_CBANK_PARAM_SIZE
	.align		4
.L_19:
        /*005c*/ 	.byte	0x03, 0x19
        /*005e*/ 	.short	0x0014


	//----- nvinfo : EIATTR_PARAM_CBANK
	.align		4
        /*0060*/ 	.byte	0x04, 0x0a
        /*0062*/ 	.short	(.L_21 - .L_20)
	.align		4
.L_20:
        /*0064*/ 	.word	index@(.nv.constant0.triton_poi_fused_convolution_2)
        /*0068*/ 	.short	0x0210
        /*006a*/ 	.short	0x0014


	//----- nvinfo : EIATTR_SW_WAR
	.align		4
.L_21:
        /*006c*/ 	.byte	0x04, 0x36
        /*006e*/ 	.short	(.L_23 - .L_22)
.L_22:
        /*0070*/ 	.word	0x00000008
.L_23:


//--------------------- .nv.callgraph             --------------------------
	.section	.nv.callgraph,"",@"SHT_CUDA_CALLGRAPH"
	.align	4
	.sectionentsize	8
	.align		4
        /*0000*/ 	.word	0x00000000
	.align		4
        /*0004*/ 	.word	0xffffffff
	.align		4
        /*0008*/ 	.word	0x00000000
	.align		4
        /*000c*/ 	.word	0xfffffffe
	.align		4
        /*0010*/ 	.word	0x00000000
	.align		4
        /*0014*/ 	.word	0xfffffffd
	.align		4
        /*0018*/ 	.word	0x00000000
	.align		4
        /*001c*/ 	.word	0xfffffffc


//--------------------- .text.triton_poi_fused_convolution_2 --------------------------
	.section	.text.triton_poi_fused_convolution_2,"ax",@progbits
	.align	128
        .global         triton_poi_fused_convolution_2
        .type           triton_poi_fused_convolution_2,@function
        .size           triton_poi_fused_convolution_2,(.L_x_1 - triton_poi_fused_convolution_2)
        .other          triton_poi_fused_convolution_2,@"STO_CUDA_ENTRY STV_DEFAULT"
triton_poi_fused_convolution_2:
.text.triton_poi_fused_convolution_2:
[----:B------:R-:W0:Y:S02]  /*0000*/  LDC R1, c[0x0][0x28] ;  /* 0x00000a00ff017b82 */ /* 0x000e240000000800 */
[----:B------:R-:W1:Y:S01]  /*0010*/  S2R R0, SR_TID.X ;  /* 0x0000000000007919 */ /* 0x000e620000002100 */
[----:B------:R-:W2:Y:S01]  /*0020*/  LDC.64 R4, c[0x0][0x218] ;  /* 0x00008600ff047b82 */ /* 0x000ea20000000a00 */
[----:B------:R-:W-:Y:S01]  /*0030*/  ULDC.64 UR4, c[0x0][0x208] ;  /* 0x0000820000047ab9 */ /* 0x000fe20000000a00 */
[----:B------:R-:W3:Y:S06]  /*0040*/  S2R R9, SR_CTAID.X ;  /* 0x0000000000097919 */ /* 0x000eec0000002500 */
[----:B------:R-:W4:Y:S01]  /*0050*/  LDC.64 R2, c[0x0][0x210] ;  /* 0x00008400ff027b82 */ /* 0x000f220000000a00 */
[----:B-1----:R-:W-:-:S05]  /*0060*/  IMAD.SHL.U32 R0, R0, 0x2, RZ ;  /* 0x0000000200007824 */ /* 0x002fca00078e00ff */
[----:B------:R-:W-:-:S05]  /*0070*/  LOP3.LUT R0, R0, 0xfe, RZ, 0xc0, !PT ;  /* 0x000000fe00007812 */ /* 0x000fca00078ec0ff */
[----:B---3--:R-:W-:-:S04]  /*0080*/  IMAD R9, R9, 0x100, R0 ;  /* 0x0000010009097824 */ /* 0x008fc800078e0200 */
[C---:B------:R-:W-:Y:S01]  /*0090*/  IMAD.HI R6, R9.reuse, 0x5397829d, RZ ;  /* 0x5397829d09067827 */ /* 0x040fe200078e02ff */
[----:B------:R-:W-:Y:S02]  /*00a0*/  IADD3 R0, R9, 0x1, RZ ;  /* 0x0000000109007810 */ /* 0x000fe40007ffe0ff */
[C---:B------:R-:W-:Y:S01]  /*00b0*/  ISETP.GE.AND P0, PT, R9.reuse, 0x310, PT ;  /* 0x000003100900780c */ /* 0x040fe20003f06270 */
[----:B----4-:R-:W-:Y:S01]  /*00c0*/  IMAD.WIDE R2, R9, 0x4, R2 ;  /* 0x0000000409027825 */ /* 0x010fe200078e0202 */
[----:B------:R-:W-:Y:S02]  /*00d0*/  SHF.R.U32.HI R7, RZ, 0x1f, R6 ;  /* 0x0000001fff077819 */ /* 0x000fe40000011606 */
[----:B------:R-:W-:Y:S01]  /*00e0*/  CS2R R8, SRZ ;  /* 0x0000000000087805 */ /* 0x000fe2000001ff00 */
[----:B------:R-:W-:Y:S01]  /*00f0*/  IMAD.HI R0, R0, 0x5397829d, RZ ;  /* 0x5397829d00007827 */ /* 0x000fe200078e02ff */
[----:B------:R-:W-:-:S04]  /*0100*/  LEA.HI.SX32 R7, R6, R7, 0x1c ;  /* 0x0000000706077211 */ /* 0x000fc800078fe2ff */
[----:B------:R-:W-:-:S03]  /*0110*/  SHF.R.U32.HI R11, RZ, 0x1f, R0 ;  /* 0x0000001fff0b7819 */ /* 0x000fc60000011600 */
[----:B------:R-:W3:Y:S01]  /*0120*/  @!P0 LDG.E.64 R8, desc[UR4][R2.64] ;  /* 0x0000000402088981 */ /* 0x000ee2000c1e1b00 */
[----:B------:R-:W-:Y:S02]  /*0130*/  LEA.HI.SX32 R11, R0, R11, 0x1c ;  /* 0x0000000b000b7211 */ /* 0x000fe400078fe2ff */
[----:B------:R-:W-:Y:S02]  /*0140*/  LEA.HI R0, R7, R7, RZ, 0x2 ;  /* 0x0000000707007211 */ /* 0x000fe400078f10ff */
[----:B------:R-:W-:Y:S02]  /*0150*/  LEA.HI R6, R11, R11, RZ, 0x2 ;  /* 0x0000000b0b067211 */ /* 0x000fe400078f10ff */
[----:B------:R-:W-:Y:S02]  /*0160*/  LOP3.LUT R0, R0, 0xfffffffc, RZ, 0xc0, !PT ;  /* 0xfffffffc00007812 */ /* 0x000fe400078ec0ff */
[----:B------:R-:W-:-:S03]  /*0170*/  LOP3.LUT R6, R6, 0xfffffffc, RZ, 0xc0, !PT ;  /* 0xfffffffc06067812 */ /* 0x000fc600078ec0ff */
[----:B------:R-:W-:Y:S01]  /*0180*/  IMAD.IADD R7, R7, 0x1, -R0 ;  /* 0x0000000107077824 */ /* 0x000fe200078e0a00 */
[----:B------:R-:W-:Y:S01]  /*0190*/  IADD3 R11, R11, -R6, RZ ;  /* 0x800000060b0b7210 */ /* 0x000fe20007ffe0ff */
[----:B------:R-:W-:Y:S02]  /*01a0*/  HFMA2.MMA R0, -RZ, RZ, 0, 0 ;  /* 0x00000000ff007435 */ /* 0x000fe400000001ff */
[----:B--2---:R-:W-:-:S04]  /*01b0*/  IMAD.WIDE R6, R7, 0x4, R4 ;  /* 0x0000000407067825 */ /* 0x004fc800078e0204 */
[----:B------:R-:W-:-:S04]  /*01c0*/  IMAD.WIDE R4, R11, 0x4, R4 ;  /* 0x000000040b047825 */ /* 0x000fc800078e0204 */
[----:B------:R-:W-:Y:S01]  /*01d0*/  IMAD.MOV.U32 R11, RZ, RZ, RZ ;  /* 0x000000ffff0b7224 */ /* 0x000fe200078e00ff */
[----:B------:R-:W3:Y:S05]  /*01e0*/  @!P0 LDG.E.EL R0, desc[UR4][R4.64] ;  /* 0x0000000404008981 */ /* 0x000eea000c2e1900 */
[----:B------:R-:W2:Y:S01]  /*01f0*/  @!P0 LDG.E.EL R11, desc[UR4][R6.64] ;  /* 0x00000004060b8981 */ /* 0x000ea2000c2e1900 */
[----:B---3--:R-:W-:Y:S01]  /*0200*/  FADD R9, R0, R9 ;  /* 0x0000000900097221 */ /* 0x008fe20000000000 */
[----:B--2---:R-:W-:Y:S01]  /*0210*/  FADD R8, R11, R8 ;  /* 0x000000080b087221 */ /* 0x004fe20000000000 */
[----:B------:R-:W-:Y:S06]  /*0220*/  @P0 EXIT ;  /* 0x000000000000094d */ /* 0x000fec0003800000 */
[----:B------:R-:W-:Y:S01]  /*0230*/  STG.E.64 desc[UR4][R2.64], R8 ;  /* 0x0000000802007986 */ /* 0x000fe2000c101b04 */
[----:B------:R-:W-:Y:S05]  /*0240*/  EXIT ;  /* 0x000000000000794d */ /* 0x000fea0003800000 */
.L_x_0:
[----:B------:R-:W-:-:S00]  /*0250*/  BRA `(.L_x_0) ;  /* 0xfffffffc00fc7947 */ /* 0x000fc0000383ffff */
[----:B------:R-:W-:-:S00]  /*0260*/  NOP ;  /* 0x0000000000007918 */ /* 0x000fc00000000000 */
        /* <DEDUP_REMOVED lines=9> */
.L_x_1:


//--------------------- .nv.constant0.triton_poi_fused_convolution_2 --------------------------
	.section	.nv.constant0.triton_poi_fused_convolution_2,"a",@progbits
	.sectionflags	@""
	.align	4
.nv.constant0.triton_poi_fused_convolution_2:
	.zero		548
